	.headerflags	@"EF_CUDA_TEXMODE_UNIFIED EF_CUDA_64BIT_ADDRESS EF_CUDA_ACCELERATORS EF_CUDA_SM90 EF_CUDA_VIRTUAL_SM(EF_CUDA_SM90)"
	.elftype	@"ET_EXEC"


//--------------------- .nv.info                  --------------------------
	.section	.nv.info,"",@"SHT_CUDA_INFO"
	.align	4


	//----- nvinfo : EIATTR_REGCOUNT
	.align		4
        /*0000*/ 	.byte	0x04, 0x2f
        /*0002*/ 	.short	(.L_3 - .L_2)
	.align		4
.L_2:
        /*0004*/ 	.word	index@(triton_poi_fused__native_batch_norm_legit_no_training_convolution_relu_4)
        /*0008*/ 	.word	0x00000016


	//----- nvinfo : EIATTR_MIN_STACK_SIZE
	.align		4
.L_3:
        /*000c*/ 	.byte	0x04, 0x12
        /*000e*/ 	.short	(.L_5 - .L_4)
	.align		4
.L_4:
        /*0010*/ 	.word	index@(triton_poi_fused__native_batch_norm_legit_no_training_convolution_relu_4)
        /*0014*/ 	.word	0x00000000


	//----- nvinfo : EIATTR_FRAME_SIZE
	.align		4
.L_5:
        /*0018*/ 	.byte	0x04, 0x11
        /*001a*/ 	.short	(.L_7 - .L_6)
	.align		4
.L_6:
        /*001c*/ 	.word	index@(triton_poi_fused__native_batch_norm_legit_no_training_convolution_relu_4)
        /*0020*/ 	.word	0x00000000


	//----- nvinfo : EIATTR_MIN_STACK_SIZE
	.align		4
.L_7:
        /*0024*/ 	.byte	0x04, 0x12
        /*0026*/ 	.short	(.L_9 - .L_8)
	.align		4
.L_8:
        /*0028*/ 	.word	index@(triton_poi_fused__native_batch_norm_legit_no_training_convolution_relu_4)
        /*002c*/ 	.word	0x00000000
.L_9:


//--------------------- .nv.info.triton_poi_fused__native_batch_norm_legit_no_training_convolution_relu_4 --------------------------
	.section	.nv.info.triton_poi_fused__native_batch_norm_legit_no_training_convolution_relu_4,"",@"SHT_CUDA_INFO"
	.sectionflags	@""
	.align	4


	//----- nvinfo : EIATTR_CUDA_API_VERSION
	.align		4
        /*0000*/ 	.byte	0x04, 0x37
        /*0002*/ 	.short	(.L_11 - .L_10)
.L_10:
        /*0004*/ 	.word	0x0000007c


	//----- nvinfo : EIATTR_KPARAM_INFO
	.align		4
.L_11:
        /*0008*/ 	.byte	0x04, 0x17
        /*000a*/ 	.short	(.L_13 - .L_12)
.L_12:
        /*000c*/ 	.word	0x00000000
        /*0010*/ 	.short	0x0007
        /*0012*/ 	.short	0x0038
        /*0014*/ 	.byte	0x00, 0xf0, 0x11, 0x00


	//----- nvinfo : EIATTR_KPARAM_INFO
	.align		4
.L_13:
        /*0018*/ 	.byte	0x04, 0x17
        /*001a*/ 	.short	(.L_15 - .L_14)
.L_14:
        /*001c*/ 	.word	0x00000000
        /*0020*/ 	.short	0x0006
        /*0022*/ 	.short	0x0030
        /*0024*/ 	.byte	0x00, 0xf4, 0x21, 0x00


	//----- nvinfo : EIATTR_KPARAM_INFO
	.align		4
.L_15:
        /*0028*/ 	.byte	0x04, 0x17
        /*002a*/ 	.short	(.L_17 - .L_16)
.L_16:
        /*002c*/ 	.word	0x00000000
        /*0030*/ 	.short	0x0005
        /*0032*/ 	.short	0x0028
        /*0034*/ 	.byte	0x00, 0xf4, 0x21, 0x00


	//----- nvinfo : EIATTR_KPARAM_INFO
	.align		4
.L_17:
        /*0038*/ 	.byte	0x04, 0x17
        /*003a*/ 	.short	(.L_19 - .L_18)
.L_18:
        /*003c*/ 	.word	0x00000000
        /*0040*/ 	.short	0x0004
        /*0042*/ 	.short	0x0020
        /*0044*/ 	.byte	0x00, 0xf4, 0x21, 0x00


	//----- nvinfo : EIATTR_KPARAM_INFO
	.align		4
.L_19:
        /*0048*/ 	.byte	0x04, 0x17
        /*004a*/ 	.short	(.L_21 - .L_20)
.L_20:
        /*004c*/ 	.word	0x00000000
        /*0050*/ 	.short	0x0003
        /*0052*/ 	.short	0x0018
        /*0054*/ 	.byte	0x00, 0xf4, 0x21, 0x00


	//----- nvinfo : EIATTR_KPARAM_INFO
	.align		4
.L_21:
        /*0058*/ 	.byte	0x04, 0x17
        /*005a*/ 	.short	(.L_23 - .L_22)
.L_22:
        /*005c*/ 	.word	0x00000000
        /*0060*/ 	.short	0x0002
        /*0062*/ 	.short	0x0010
        /*0064*/ 	.byte	0x00, 0xf4, 0x21, 0x00


	//----- nvinfo : EIATTR_KPARAM_INFO
	.align		4
.L_23:
        /*0068*/ 	.byte	0x04, 0x17
        /*006a*/ 	.short	(.L_25 - .L_24)
.L_24:
        /*006c*/ 	.word	0x00000000
        /*0070*/ 	.short	0x0001
        /*0072*/ 	.short	0x0008
        /*0074*/ 	.byte	0x00, 0xf4, 0x21, 0x00


	//----- nvinfo : EIATTR_KPARAM_INFO
	.align		4
.L_25:
        /*0078*/ 	.byte	0x04, 0x17
        /*007a*/ 	.short	(.L_27 - .L_26)
.L_26:
        /*007c*/ 	.word	0x00000000
        /*0080*/ 	.short	0x0000
        /*0082*/ 	.short	0x0000
        /*0084*/ 	.byte	0x00, 0xf4, 0x21, 0x00


	//----- nvinfo : EIATTR_SPARSE_MMA_MASK
	.align		4
.L_27:
        /*0088*/ 	.byte	0x03, 0x50
        /*008a*/ 	.short	0x0000


	//----- nvinfo : EIATTR_MAXREG_COUNT
	.align		4
        /*008c*/ 	.byte	0x03, 0x1b
        /*008e*/ 	.short	0x00ff


	//----- nvinfo : EIATTR_EXIT_INSTR_OFFSETS
	.align		4
        /*0090*/ 	.byte	0x04, 0x1c
        /*0092*/ 	.short	(.L_29 - .L_28)


	//   ....[0]....
.L_28:
        /*0094*/ 	.word	0x000003b0


	//----- nvinfo : EIATTR_REQNTID
	.align		4
.L_29:
        /*0098*/ 	.byte	0x04, 0x10
        /*009a*/ 	.short	(.L_31 - .L_30)
.L_30:
        /*009c*/ 	.word	0x00000080
        /*00a0*/ 	.word	0x00000001
        /*00a4*/ 	.word	0x00000001


	//----- nvinfo : EIATTR_CBANK_PARAM_SIZE
	.align		4
.L_31:
        /*00a8*/ 	.byte	0x03, 0x19
        /*00aa*/ 	.short	0x003c


	//----- nvinfo : EIATTR_PARAM_CBANK
	.align		4
        /*00ac*/ 	.byte	0x04, 0x0a
        /*00ae*/ 	.short	(.L_33 - .L_32)
	.align		4
.L_32:
        /*00b0*/ 	.word	index@(.nv.constant0.triton_poi_fused__native_batch_norm_legit_no_training_convolution_relu_4)
        /*00b4*/ 	.short	0x0210
        /*00b6*/ 	.short	0x003c


	//----- nvinfo : EIATTR_SW_WAR
	.align		4
.L_33:
        /*00b8*/ 	.byte	0x04, 0x36
        /*00ba*/ 	.short	(.L_35 - .L_34)
.L_34:
        /*00bc*/ 	.word	0x00000008
.L_35:


//--------------------- .nv.callgraph             --------------------------
	.section	.nv.callgraph,"",@"SHT_CUDA_CALLGRAPH"
	.align	4
	.sectionentsize	8
	.align		4
        /*0000*/ 	.word	0x00000000
	.align		4
        /*0004*/ 	.word	0xffffffff
	.align		4
        /*0008*/ 	.word	0x00000000
	.align		4
        /*000c*/ 	.word	0xfffffffe
	.align		4
        /*0010*/ 	.word	0x00000000
	.align		4
        /*0014*/ 	.word	0xfffffffd
	.align		4
        /*0018*/ 	.word	0x00000000
	.align		4
        /*001c*/ 	.word	0xfffffffc


//--------------------- .nv.constant4             --------------------------
	.section	.nv.constant4,"a",@progbits
	.align	8
	.align		8
.nv.constant4:
        /*0000*/ 	.dword	_$_str
	.align		8
        /*0008*/ 	.dword	_$_str_$_2


//--------------------- .text.triton_poi_fused__native_batch_norm_legit_no_training_convolution_relu_4 --------------------------
	.section	.text.triton_poi_fused__native_batch_norm_legit_no_training_convolution_relu_4,"ax",@progbits
	.align	128
        .global         triton_poi_fused__native_batch_norm_legit_no_training_convolution_relu_4
        .type           triton_poi_fused__native_batch_norm_legit_no_training_convolution_relu_4,@function
        .size           triton_poi_fused__native_batch_norm_legit_no_training_convolution_relu_4,(.L_x_1 - triton_poi_fused__native_batch_norm_legit_no_training_convolution_relu_4)
        .other          triton_poi_fused__native_batch_norm_legit_no_training_convolution_relu_4,@"STO_CUDA_ENTRY STV_DEFAULT"
triton_poi_fused__native_batch_norm_legit_no_training_convolution_relu_4:
.text.triton_poi_fused__native_batch_norm_legit_no_training_convolution_relu_4:
[----:B------:R-:W-:Y:S01]  /*0000*/  LDC R1, c[0x0][0x28] ;  /* 0x00000a00ff017b82 */ /* 0x000fe20000000800 */
[----:B------:R-:W1:Y:S07]  /*0010*/  S2R R0, SR_TID.X ;  /* 0x0000000000007919 */ /* 0x000e6e0000002100 */
[----:B------:R-:W2:Y:S01]  /*0020*/  LDC.64 R14, c[0x0][0x228] ;  /* 0x00008a00ff0e7b82 */ /* 0x000ea20000000a00 */
[----:B------:R-:W-:Y:S01]  /*0030*/  ULDC.64 UR4, c[0x0][0x208] ;  /* 0x0000820000047ab9 */ /* 0x000fe20000000a00 */
[----:B------:R-:W3:Y:S06]  /*0040*/  S2R R5, SR_CTAID.X ;  /* 0x0000000000057919 */ /* 0x000eec0000002500 */
[----:B------:R-:W4:Y:S08]  /*0050*/  LDC.64 R10, c[0x0][0x218] ;  /* 0x00008600ff0a7b82 */ /* 0x000f300000000a00 */
[----:B------:R-:W5:Y:S08]  /*0060*/  LDC.64 R12, c[0x0][0x220] ;  /* 0x00008800ff0c7b82 */ /* 0x000f700000000a00 */
[----:B------:R-:W5:Y:S01]  /*0070*/  LDC.64 R16, c[0x0][0x230] ;  /* 0x00008c00ff107b82 */ /* 0x000f620000000a00 */
[----:B-1----:R-:W-:-:S02]  /*0080*/  SHF.L.U32 R0, R0, 0x1, RZ ;  /* 0x0000000100007819 */ /* 0x002fc400000006ff */
[----:B---3--:R-:W-:Y:S02]  /*0090*/  SHF.R.S32.HI R3, RZ, 0x17, R5 ;  /* 0x00000017ff037819 */ /* 0x008fe40000011405 */
[----:B------:R-:W-:Y:S02]  /*00a0*/  LOP3.LUT R0, R0, 0xfe, RZ, 0xc0, !PT ;  /* 0x000000fe00007812 */ /* 0x000fe400078ec0ff */
[----:B------:R-:W-:Y:S02]  /*00b0*/  SGXT R3, R3, 0x1 ;  /* 0x000000010303781a */ /* 0x000fe40000000200 */
[----:B------:R-:W-:Y:S02]  /*00c0*/  LEA R0, R5, R0, 0x8 ;  /* 0x0000000005007211 */ /* 0x000fe400078e40ff */
[----:B------:R-:W1:Y:S02]  /*00d0*/  LDC.64 R4, c[0x0][0x238] ;  /* 0x00008e00ff047b82 */ /* 0x000e640000000a00 */
[----:B------:R-:W-:-:S04]  /*00e0*/  LEA.HI R3, R3, R0, RZ, 0x8 ;  /* 0x0000000003037211 */ /* 0x000fc800078f40ff */
[----:B------:R-:W-:-:S04]  /*00f0*/  SHF.R.S32.HI R3, RZ, 0x8, R3 ;  /* 0x00000008ff037819 */ /* 0x000fc80000011403 */
[----:B------:R-:W-:-:S04]  /*0100*/  LEA.HI R2, R3, R3, RZ, 0x4 ;  /* 0x0000000303027211 */ /* 0x000fc800078f20ff */
[----:B------:R-:W-:-:S04]  /*0110*/  LOP3.LUT R2, R2, 0xfffffff0, RZ, 0xc0, !PT ;  /* 0xfffffff002027812 */ /* 0x000fc800078ec0ff */
[----:B------:R-:W-:Y:S02]  /*0120*/  IADD3 R19, R3, -R2, RZ ;  /* 0x8000000203137210 */ /* 0x000fe40007ffe0ff */
[----:B------:R-:W3:Y:S03]  /*0130*/  LDC.64 R2, c[0x0][0x210] ;  /* 0x00008400ff027b82 */ /* 0x000ee60000000a00 */
[----:B--2---:R-:W-:-:S05]  /*0140*/  IMAD.WIDE R14, R19, 0x4, R14 ;  /* 0x00000004130e7825 */ /* 0x004fca00078e020e */
[----:B------:R2:W2:Y:S01]  /*0150*/  LDG.E.EL R18, desc[UR4][R14.64] ;  /* 0x000000040e127981 */ /* 0x0004a2000c2e1900 */
[----:B----4-:R-:W-:-:S04]  /*0160*/  IMAD.WIDE R10, R19, 0x4, R10 ;  /* 0x00000004130a7825 */ /* 0x010fc800078e020a */
[----:B-----5:R-:W-:Y:S01]  /*0170*/  IMAD.WIDE R12, R19, 0x4, R12 ;  /* 0x00000004130c7825 */ /* 0x020fe200078e020c */
[----:B------:R4:W5:Y:S04]  /*0180*/  LDG.E.EL R8, desc[UR4][R10.64] ;  /* 0x000000040a087981 */ /* 0x000968000c2e1900 */
[----:B------:R-:W5:Y:S01]  /*0190*/  LDG.E.EL R9, desc[UR4][R12.64] ;  /* 0x000000040c097981 */ /* 0x000f62000c2e1900 */
[----:B---3--:R-:W-:-:S05]  /*01a0*/  IMAD.WIDE R2, R0, 0x4, R2 ;  /* 0x0000000400027825 */ /* 0x008fca00078e0202 */
[----:B------:R-:W5:Y:S01]  /*01b0*/  LDG.E.64 R6, desc[UR4][R2.64] ;  /* 0x0000000402067981 */ /* 0x000f62000c1e1b00 */
[----:B0-2---:R-:W-:-:S04]  /*01c0*/  IMAD.WIDE R14, R19, 0x4, R16 ;  /* 0x00000004130e7825 */ /* 0x005fc800078e0210 */
[----:B-1----:R-:W-:Y:S02]  /*01d0*/  IMAD.WIDE R16, R19, 0x4, R4 ;  /* 0x0000000413107825 */ /* 0x002fe400078e0204 */
[----:B------:R-:W2:Y:S01]  /*01e0*/  LDG.E.EL R14, desc[UR4][R14.64] ;  /* 0x000000040e0e7981 */ /* 0x000ea2000c2e1900 */
[----:B----4-:R-:W-:Y:S01]  /*01f0*/  HFMA2.MMA R10, -RZ, RZ, 1.625, 0 ;  /* 0x3e800000ff0a7435 */ /* 0x010fe200000001ff */
[----:B------:R-:W0:Y:S02]  /*0200*/  LDC.64 R4, c[0x0][0x240] ;  /* 0x00009000ff047b82 */ /* 0x000e240000000a00 */
[----:B------:R-:W2:Y:S01]  /*0210*/  LDG.E.EL R17, desc[UR4][R16.64] ;  /* 0x0000000410117981 */ /* 0x000ea2000c2e1900 */
[----:B0-----:R-:W-:-:S04]  /*0220*/  IMAD.WIDE R4, R0, 0x4, R4 ;  /* 0x0000000400047825 */ /* 0x001fc800078e0204 */
[----:B------:R-:W-:-:S04]  /*0230*/  FADD R18, R18, 9.9999997473787516356e-06 ;  /* 0x3727c5ac12127421 */ /* 0x000fc80000000000 */
[----:B------:R-:W0:Y:S02]  /*0240*/  MUFU.SQRT R19, R18 ;  /* 0x0000001200137308 */ /* 0x000e240000002000 */
[C---:B0-----:R-:W-:Y:S02]  /*0250*/  FSETP.GT.AND P0, PT, R19.reuse, 8.50705917302346158658e+37, PT ;  /* 0x7e8000001300780b */ /* 0x041fe40003f04000 */
[----:B------:R-:W-:-:S11]  /*0260*/  FSETP.GEU.AND P1, PT, R19, 1.175494350822287508e-38, PT ;  /* 0x008000001300780b */ /* 0x000fd60003f2e000 */
[----:B------:R-:W-:-:S04]  /*0270*/  @P0 FMUL R19, R19, 0.25 ;  /* 0x3e80000013130820 */ /* 0x000fc80000400000 */
[----:B------:R-:W-:-:S06]  /*0280*/  @!P1 FMUL R19, R19, 16777216 ;  /* 0x4b80000013139820 */ /* 0x000fcc0000400000 */
[----:B------:R-:W0:Y:S01]  /*0290*/  MUFU.RCP R19, R19 ;  /* 0x0000001300137308 */ /* 0x000e220000001000 */
[----:B------:R-:W-:Y:S01]  /*02a0*/  FSEL R10, R10, 1, P0 ;  /* 0x3f8000000a0a7808 */ /* 0x000fe20000000000 */
[--C-:B-----5:R-:W-:Y:S01]  /*02b0*/  FADD R6, R6, R8.reuse ;  /* 0x0000000806067221 */ /* 0x120fe20000000000 */
[----:B------:R-:W-:-:S03]  /*02c0*/  FADD R7, R7, R8 ;  /* 0x0000000807077221 */ /* 0x000fc60000000000 */
[----:B------:R-:W-:Y:S01]  /*02d0*/  @!P1 FMUL R10, R10, 16777216 ;  /* 0x4b8000000a0a9820 */ /* 0x000fe20000400000 */
[C---:B------:R-:W-:Y:S01]  /*02e0*/  FADD R8, -R9.reuse, R6 ;  /* 0x0000000609087221 */ /* 0x040fe20000000100 */
[----:B------:R-:W-:Y:S02]  /*02f0*/  FADD R9, -R9, R7 ;  /* 0x0000000709097221 */ /* 0x000fe40000000100 */
[----:B0-----:R-:W-:-:S04]  /*0300*/  FMUL R10, R19, R10 ;  /* 0x0000000a130a7220 */ /* 0x001fc80000400000 */
[-C--:B------:R-:W-:Y:S01]  /*0310*/  FMUL R8, R8, R10.reuse ;  /* 0x0000000a08087220 */ /* 0x080fe20000400000 */
[----:B------:R-:W-:-:S03]  /*0320*/  FMUL R10, R9, R10 ;  /* 0x0000000a090a7220 */ /* 0x000fc60000400000 */
[C-C-:B--2---:R-:W-:Y:S01]  /*0330*/  FFMA R8, R14.reuse, R8, R17.reuse ;  /* 0x000000080e087223 */ /* 0x144fe20000000011 */
[----:B------:R-:W-:-:S04]  /*0340*/  FFMA R10, R14, R10, R17 ;  /* 0x0000000a0e0a7223 */ /* 0x000fc80000000011 */
[----:B------:R-:W-:Y:S02]  /*0350*/  FSETP.GEU.AND P0, PT, R8, RZ, PT ;  /* 0x000000ff0800720b */ /* 0x000fe40003f0e000 */
[----:B------:R-:W-:Y:S02]  /*0360*/  FSETP.GEU.AND P1, PT, R10, RZ, PT ;  /* 0x000000ff0a00720b */ /* 0x000fe40003f2e000 */
[----:B------:R-:W-:Y:S02]  /*0370*/  FSEL R8, R8, RZ, P0 ;  /* 0x000000ff08087208 */ /* 0x000fe40000000000 */
[----:B------:R-:W-:Y:S01]  /*0380*/  FSEL R9, R10, RZ, P1 ;  /* 0x000000ff0a097208 */ /* 0x000fe20000800000 */
[----:B------:R-:W-:Y:S04]  /*0390*/  STG.E.64 desc[UR4][R2.64], R6 ;  /* 0x0000000602007986 */ /* 0x000fe8000c101b04 */
[----:B------:R-:W-:Y:S01]  /*03a0*/  STG.E.64 desc[UR4][R4.64], R8 ;  /* 0x0000000804007986 */ /* 0x000fe2000c101b04 */
[----:B------:R-:W-:Y:S05]  /*03b0*/  EXIT ;  /* 0x000000000000794d */ /* 0x000fea0003800000 */
.L_x_0:
[----:B------:R-:W-:-:S00]  /*03c0*/  BRA `(.L_x_0) ;  /* 0xfffffffc00fc7947 */ /* 0x000fc0000383ffff */
[----:B------:R-:W-:-:S00]  /*03d0*/  NOP ;  /* 0x0000000000007918 */ /* 0x000fc00000000000 */
        /* <DEDUP_REMOVED lines=10> */
.L_x_1:


//--------------------- .nv.global.init           --------------------------
	.section	.nv.global.init,"aw",@progbits
.nv.global.init:
	.type		_$_str,@object
	.size		_$_str,(_$_str_$_2 - _$_str)
_$_str:
        /*0000*/ 	.byte	0x5f, 0x5f, 0x43, 0x55, 0x44, 0x41, 0x5f, 0x46, 0x54, 0x5a, 0x00
	.type		_$_str_$_2,@object
	.size		_$_str_$_2,(.L_1 - _$_str_$_2)
_$_str_$_2:
        /*000b*/ 	.byte	0x5f, 0x5f, 0x43, 0x55, 0x44, 0x41, 0x5f, 0x50, 0x52, 0x45, 0x43, 0x5f, 0x53, 0x51, 0x52, 0x54
        /*001b*/ 	.byte	0x00
.L_1:


//--------------------- .nv.constant0.triton_poi_fused__native_batch_norm_legit_no_training_convolution_relu_4 --------------------------
	.section	.nv.constant0.triton_poi_fused__native_batch_norm_legit_no_training_convolution_relu_4,"a",@progbits
	.sectionflags	@""
	.align	4
.nv.constant0.triton_poi_fused__native_batch_norm_legit_no_training_convolution_relu_4:
	.zero		588
